//
// Generated by NVIDIA NVVM Compiler
//
// Compiler Build ID: CL-36424714
// Cuda compilation tools, release 13.0, V13.0.88
// Based on NVVM 20.0.0
//

.version 9.0
.target sm_100
.address_size 64

	// .globl	_Z9calc_tempPfS_S_S_i
.extern .shared .align 16 .b8 temp_res_shared[];

.visible .entry _Z9calc_tempPfS_S_S_i(
	.param .u64 .ptr .align 1 _Z9calc_tempPfS_S_S_i_param_0,
	.param .u64 .ptr .align 1 _Z9calc_tempPfS_S_S_i_param_1,
	.param .u64 .ptr .align 1 _Z9calc_tempPfS_S_S_i_param_2,
	.param .u64 .ptr .align 1 _Z9calc_tempPfS_S_S_i_param_3,
	.param .u32 _Z9calc_tempPfS_S_S_i_param_4
)
{
	.reg .pred 	%p<5>;
	.reg .b32 	%r<21>;
	.reg .b32 	%f<6>;
	.reg .b64 	%rd<15>;

	ld.param.u64 	%rd2, [_Z9calc_tempPfS_S_S_i_param_0];
	ld.param.u64 	%rd3, [_Z9calc_tempPfS_S_S_i_param_1];
	ld.param.u64 	%rd1, [_Z9calc_tempPfS_S_S_i_param_2];
	ld.param.u64 	%rd4, [_Z9calc_tempPfS_S_S_i_param_3];
	cvta.to.global.u64 	%rd5, %rd4;
	cvta.to.global.u64 	%rd6, %rd3;
	cvta.to.global.u64 	%rd7, %rd2;
	mov.u32 	%r1, %ctaid.x;
	mov.u32 	%r2, %ntid.x;
	mov.u32 	%r3, %tid.x;
	mad.lo.s32 	%r7, %r1, %r2, %r3;
	mul.wide.s32 	%rd8, %r7, 4;
	add.s64 	%rd9, %rd7, %rd8;
	ld.global.f32 	%f1, [%rd9];
	add.s64 	%rd10, %rd6, %rd8;
	ld.global.f32 	%f2, [%rd10];
	mul.f32 	%f3, %f1, %f2;
	cvt.rzi.s32.f32 	%r8, %f3;
	shl.b32 	%r9, %r3, 2;
	mov.u32 	%r10, temp_res_shared;
	add.s32 	%r4, %r10, %r9;
	st.shared.u32 	[%r4], %r8;
	cvt.rn.f32.s32 	%f4, %r8;
	add.s64 	%rd11, %rd5, %rd8;
	st.global.f32 	[%rd11], %f4;
	bar.sync 	0;
	setp.lt.u32 	%p1, %r2, 2;
	@%p1 bra 	$L__BB0_4;
	mov.b32 	%r20, 1;
$L__BB0_2:
	shl.b32 	%r6, %r20, 1;
	add.s32 	%r12, %r6, -1;
	and.b32  	%r13, %r12, %r3;
	setp.ne.s32 	%p2, %r13, 0;
	@%p2 bra 	$L__BB0_4;
	shl.b32 	%r14, %r20, 2;
	add.s32 	%r15, %r4, %r14;
	ld.shared.u32 	%r16, [%r15];
	ld.shared.u32 	%r17, [%r4];
	add.s32 	%r18, %r17, %r16;
	st.shared.u32 	[%r4], %r18;
	setp.lt.u32 	%p3, %r6, %r2;
	mov.u32 	%r20, %r6;
	@%p3 bra 	$L__BB0_2;
$L__BB0_4:
	setp.ne.s32 	%p4, %r3, 0;
	@%p4 bra 	$L__BB0_6;
	ld.shared.u32 	%r19, [temp_res_shared];
	cvt.rn.f32.s32 	%f5, %r19;
	cvta.to.global.u64 	%rd12, %rd1;
	mul.wide.u32 	%rd13, %r1, 4;
	add.s64 	%rd14, %rd12, %rd13;
	st.global.f32 	[%rd14], %f5;
$L__BB0_6:
	ret;

}


// ===== COMPILED SASS (sm_100) =====

	.target	sm_100

	.elftype	@"ET_EXEC"


//--------------------- .note.nv.tkinfo           --------------------------
	.section	.note.nv.tkinfo,"",@"SHT_NOTE"
	.sectionflags	@"SHF_NOTE_NV_TKINFO"
	.tkinfo
        /*0018*/ 	.word	0x00000002
        /*0030*/ 	.string	""
        /*0030*/ 	.string	"ptxas"
        /*0030*/ 	.string	"Cuda compilation tools, release 13.0, V13.0.88"
        /*0030*/ 	.string	"Build cuda_13.0.r13.0/compiler.36424714_0"
        /*0030*/ 	.string	"-arch sm_100 -m 64 "



//--------------------- .note.nv.cuinfo           --------------------------
	.section	.note.nv.cuinfo,"",@"SHT_NOTE"
	.sectionflags	@"SHF_NOTE_NV_CUINFO"
        /*0018*/ 	.short	0x0002
        /*001a*/ 	.short	0x0064
        /*001c*/ 	.short	0x0082
	.zero		2


//--------------------- .nv.info                  --------------------------
	.section	.nv.info,"",@"SHT_CUDA_INFO"
	.align	4


	//----- nvinfo : EIATTR_REGCOUNT
	.align		4
        /*0000*/ 	.byte	0x04, 0x2f
        /*0002*/ 	.short	(.L_1 - .L_0)
	.align		4
.L_0:
        /*0004*/ 	.word	index@(_Z9calc_tempPfS_S_S_i)
        /*0008*/ 	.word	0x0000000e


	//----- nvinfo : EIATTR_FRAME_SIZE
	.align		4
.L_1:
        /*000c*/ 	.byte	0x04, 0x11
        /*000e*/ 	.short	(.L_3 - .L_2)
	.align		4
.L_2:
        /*0010*/ 	.word	index@(_Z9calc_tempPfS_S_S_i)
        /*0014*/ 	.word	0x00000000


	//----- nvinfo : EIATTR_MIN_STACK_SIZE
	.align		4
.L_3:
        /*0018*/ 	.byte	0x04, 0x12
        /*001a*/ 	.short	(.L_5 - .L_4)
	.align		4
.L_4:
        /*001c*/ 	.word	index@(_Z9calc_tempPfS_S_S_i)
        /*0020*/ 	.word	0x00000000
.L_5:


//--------------------- .nv.compat                --------------------------
	.section	.nv.compat,"",@"SHT_CUDA_COMPAT_INFO"
	.align	4
        /*0000*/ 	.byte	0x02, 0x09, 0x00, 0x00, 0x02, 0x02, 0x01, 0x00, 0x02, 0x05, 0x05, 0x00, 0x03, 0x07, 0x01, 0x01
        /*0010*/ 	.byte	0x02, 0x03, 0x00, 0x00, 0x02, 0x06, 0x01, 0x00, 0x04, 0x0b, 0x08, 0x00, 0x09, 0x00, 0x00, 0x00
        /*0020*/ 	.byte	0x00, 0x00, 0x00, 0x00


//--------------------- .nv.info._Z9calc_tempPfS_S_S_i --------------------------
	.section	.nv.info._Z9calc_tempPfS_S_S_i,"",@"SHT_CUDA_INFO"
	.sectionflags	@""
	.align	4


	//----- nvinfo : EIATTR_CUDA_API_VERSION
	.align		4
        /*0000*/ 	.byte	0x04, 0x37
        /*0002*/ 	.short	(.L_7 - .L_6)
.L_6:
        /*0004*/ 	.word	0x00000082


	//----- nvinfo : EIATTR_KPARAM_INFO
	.align		4
.L_7:
        /*0008*/ 	.byte	0x04, 0x17
        /*000a*/ 	.short	(.L_9 - .L_8)
.L_8:
        /*000c*/ 	.word	0x00000000
        /*0010*/ 	.short	0x0004
        /*0012*/ 	.short	0x0020
        /*0014*/ 	.byte	0x00, 0xf0, 0x11, 0x00


	//----- nvinfo : EIATTR_KPARAM_INFO
	.align		4
.L_9:
        /*0018*/ 	.byte	0x04, 0x17
        /*001a*/ 	.short	(.L_11 - .L_10)
.L_10:
        /*001c*/ 	.word	0x00000000
        /*0020*/ 	.short	0x0003
        /*0022*/ 	.short	0x0018
        /*0024*/ 	.byte	0x00, 0xf5, 0x21, 0x00


	//----- nvinfo : EIATTR_KPARAM_INFO
	.align		4
.L_11:
        /*0028*/ 	.byte	0x04, 0x17
        /*002a*/ 	.short	(.L_13 - .L_12)
.L_12:
        /*002c*/ 	.word	0x00000000
        /*0030*/ 	.short	0x0002
        /*0032*/ 	.short	0x0010
        /*0034*/ 	.byte	0x00, 0xf5, 0x21, 0x00


	//----- nvinfo : EIATTR_KPARAM_INFO
	.align		4
.L_13:
        /*0038*/ 	.byte	0x04, 0x17
        /*003a*/ 	.short	(.L_15 - .L_14)
.L_14:
        /*003c*/ 	.word	0x00000000
        /*0040*/ 	.short	0x0001
        /*0042*/ 	.short	0x0008
        /*0044*/ 	.byte	0x00, 0xf5, 0x21, 0x00


	//----- nvinfo : EIATTR_KPARAM_INFO
	.align		4
.L_15:
        /*0048*/ 	.byte	0x04, 0x17
        /*004a*/ 	.short	(.L_17 - .L_16)
.L_16:
        /*004c*/ 	.word	0x00000000
        /*0050*/ 	.short	0x0000
        /*0052*/ 	.short	0x0000
        /*0054*/ 	.byte	0x00, 0xf5, 0x21, 0x00


	//----- nvinfo : EIATTR_SPARSE_MMA_MASK
	.align		4
.L_17:
        /*0058*/ 	.byte	0x03, 0x50
        /*005a*/ 	.short	0x0000


	//----- nvinfo : EIATTR_MAXREG_COUNT
	.align		4
        /*005c*/ 	.byte	0x03, 0x1b
        /*005e*/ 	.short	0x00ff


	//----- nvinfo : EIATTR_NUM_BARRIERS
	.align		4
        /*0060*/ 	.byte	0x02, 0x4c
        /*0062*/ 	.byte	0x01
	.zero		1


	//----- nvinfo : EIATTR_MERCURY_ISA_VERSION
	.align		4
        /*0064*/ 	.byte	0x03, 0x5f
        /*0066*/ 	.short	0x0101


	//----- nvinfo : EIATTR_VRC_CTA_INIT_COUNT
	.align		4
        /*0068*/ 	.byte	0x02, 0x4a
	.zero		1
	.zero		1


	//----- nvinfo : EIATTR_EXIT_INSTR_OFFSETS
	.align		4
        /*006c*/ 	.byte	0x04, 0x1c
        /*006e*/ 	.short	(.L_19 - .L_18)


	//   ....[0]....
.L_18:
        /*0070*/ 	.word	0x000002a0


	//   ....[1]....
        /*0074*/ 	.word	0x00000330


	//----- nvinfo : EIATTR_CRS_STACK_SIZE
	.align		4
.L_19:
        /*0078*/ 	.byte	0x04, 0x1e
        /*007a*/ 	.short	(.L_21 - .L_20)
.L_20:
        /*007c*/ 	.word	0x00000000


	//----- nvinfo : EIATTR_CBANK_PARAM_SIZE
	.align		4
.L_21:
        /*0080*/ 	.byte	0x03, 0x19
        /*0082*/ 	.short	0x0024


	//----- nvinfo : EIATTR_PARAM_CBANK
	.align		4
        /*0084*/ 	.byte	0x04, 0x0a
        /*0086*/ 	.short	(.L_23 - .L_22)
	.align		4
.L_22:
        /*0088*/ 	.word	index@(.nv.constant0._Z9calc_tempPfS_S_S_i)
        /*008c*/ 	.short	0x0380
        /*008e*/ 	.short	0x0024


	//----- nvinfo : EIATTR_SW_WAR
	.align		4
.L_23:
        /*0090*/ 	.byte	0x04, 0x36
        /*0092*/ 	.short	(.L_25 - .L_24)
.L_24:
        /*0094*/ 	.word	0x00000008
.L_25:


//--------------------- .nv.callgraph             --------------------------
	.section	.nv.callgraph,"",@"SHT_CUDA_CALLGRAPH"
	.align	4
	.sectionentsize	8
	.align		4
        /*0000*/ 	.word	0x00000000
	.align		4
        /*0004*/ 	.word	0xffffffff
	.align		4
        /*0008*/ 	.word	0x00000000
	.align		4
        /*000c*/ 	.word	0xfffffffe
	.align		4
        /*0010*/ 	.word	0x00000000
	.align		4
        /*0014*/ 	.word	0xfffffffd
	.align		4
        /*0018*/ 	.word	0x00000000
	.align		4
        /*001c*/ 	.word	0xfffffffc


//--------------------- .text._Z9calc_tempPfS_S_S_i --------------------------
	.section	.text._Z9calc_tempPfS_S_S_i,"ax",@progbits
	.align	128
        .global         _Z9calc_tempPfS_S_S_i
        .type           _Z9calc_tempPfS_S_S_i,@function
        .size           _Z9calc_tempPfS_S_S_i,(.L_x_4 - _Z9calc_tempPfS_S_S_i)
        .other          _Z9calc_tempPfS_S_S_i,@"STO_CUDA_ENTRY STV_DEFAULT"
_Z9calc_tempPfS_S_S_i:
.text._Z9calc_tempPfS_S_S_i:
[----:B------:R-:W-:Y:S01]  /*0000*/  LDC R1, c[0x0][0x37c] ;  /* 0x0000df00ff017b82 */ /* 0x000fe20000000800 */
[----:B------:R-:W0:Y:S07]  /*0010*/  S2R R0, SR_CTAID.X ;  /* 0x0000000000007919 */ /* 0x000e2e0000002500 */
[----:B------:R-:W1:Y:S01]  /*0020*/  LDC.64 R2, c[0x0][0x380] ;  /* 0x0000e000ff027b82 */ /* 0x000e620000000a00 */
[----:B------:R-:W0:Y:S01]  /*0030*/  LDCU UR8, c[0x0][0x360] ;  /* 0x00006c00ff0877ac */ /* 0x000e220008000800 */
[----:B------:R-:W0:Y:S01]  /*0040*/  S2R R10, SR_TID.X ;  /* 0x00000000000a7919 */ /* 0x000e220000002100 */
[----:B------:R-:W2:Y:S05]  /*0050*/  LDCU.64 UR6, c[0x0][0x358] ;  /* 0x00006b00ff0677ac */ /* 0x000eaa0008000a00 */
[----:B------:R-:W3:Y:S08]  /*0060*/  LDC.64 R4, c[0x0][0x388] ;  /* 0x0000e200ff047b82 */ /* 0x000ef00000000a00 */
[----:B------:R-:W4:Y:S08]  /*0070*/  S2UR UR5, SR_CgaCtaId ;  /* 0x00000000000579c3 */ /* 0x000f300000008800 */
[----:B------:R-:W5:Y:S01]  /*0080*/  LDC.64 R6, c[0x0][0x398] ;  /* 0x0000e600ff067b82 */ /* 0x000f620000000a00 */
[----:B0-----:R-:W-:-:S04]  /*0090*/  IMAD R9, R0, UR8, R10 ;  /* 0x0000000800097c24 */ /* 0x001fc8000f8e020a */
[----:B-1----:R-:W-:-:S04]  /*00a0*/  IMAD.WIDE R2, R9, 0x4, R2 ;  /* 0x0000000409027825 */ /* 0x002fc800078e0202 */
[C---:B---3--:R-:W-:Y:S02]  /*00b0*/  IMAD.WIDE R4, R9.reuse, 0x4, R4 ;  /* 0x0000000409047825 */ /* 0x048fe400078e0204 */
[----:B--2---:R-:W2:Y:S04]  /*00c0*/  LDG.E R2, desc[UR6][R2.64] ;  /* 0x0000000602027981 */ /* 0x004ea8000c1e1900 */
[----:B------:R-:W2:Y:S01]  /*00d0*/  LDG.E R5, desc[UR6][R4.64] ;  /* 0x0000000604057981 */ /* 0x000ea2000c1e1900 */
[----:B------:R-:W-:Y:S01]  /*00e0*/  UMOV UR4, 0x400 ;  /* 0x0000040000047882 */ /* 0x000fe20000000000 */
[----:B-----5:R-:W-:Y:S01]  /*00f0*/  IMAD.WIDE R6, R9, 0x4, R6 ;  /* 0x0000000409067825 */ /* 0x020fe200078e0206 */
[----:B----4-:R-:W-:Y:S02]  /*0100*/  ULEA UR4, UR5, UR4, 0x18 ;  /* 0x0000000405047291 */ /* 0x010fe4000f8ec0ff */
[----:B------:R-:W-:-:S04]  /*0110*/  UISETP.GE.U32.AND UP0, UPT, UR8, 0x2, UPT ;  /* 0x000000020800788c */ /* 0x000fc8000bf06070 */
[----:B------:R-:W-:Y:S01]  /*0120*/  LEA R9, R10, UR4, 0x2 ;  /* 0x000000040a097c11 */ /* 0x000fe2000f8e10ff */
[----:B--2---:R-:W-:-:S06]  /*0130*/  FMUL R8, R2, R5 ;  /* 0x0000000502087220 */ /* 0x004fcc0000400000 */
[----:B------:R-:W0:Y:S02]  /*0140*/  F2I.TRUNC.NTZ R8, R8 ;  /* 0x0000000800087305 */ /* 0x000e24000020f100 */
[----:B0-----:R-:W-:Y:S01]  /*0150*/  I2FP.F32.S32 R11, R8 ;  /* 0x00000008000b7245 */ /* 0x001fe20000201400 */
[----:B------:R0:W-:Y:S04]  /*0160*/  STS [R9], R8 ;  /* 0x0000000809007388 */ /* 0x0001e80000000800 */
[----:B------:R0:W-:Y:S01]  /*0170*/  STG.E desc[UR6][R6.64], R11 ;  /* 0x0000000b06007986 */ /* 0x0001e2000c101906 */
[----:B------:R-:W-:Y:S06]  /*0180*/  BAR.SYNC.DEFER_BLOCKING 0x0 ;  /* 0x0000000000007b1d */ /* 0x000fec0000010000 */
[----:B------:R-:W-:Y:S05]  /*0190*/  BRA.U !UP0, `(.L_x_0) ;  /* 0x00000001083c7547 */ /* 0x000fea000b800000 */
[----:B------:R-:W-:Y:S01]  /*01a0*/  BSSY.RECONVERGENT B0, `(.L_x_0) ;  /* 0x000000e000007945 */ /* 0x000fe20003800200 */
[----:B------:R-:W-:-:S07]  /*01b0*/  IMAD.MOV.U32 R2, RZ, RZ, 0x1 ;  /* 0x00000001ff027424 */ /* 0x000fce00078e00ff */
.L_x_2:
[----:B------:R-:W-:-:S05]  /*01c0*/  IMAD.SHL.U32 R5, R2, 0x2, RZ ;  /* 0x0000000202057824 */ /* 0x000fca00078e00ff */
[----:B------:R-:W-:-:S04]  /*01d0*/  IADD3 R3, PT, PT, R5, -0x1, RZ ;  /* 0xffffffff05037810 */ /* 0x000fc80007ffe0ff */
[----:B------:R-:W-:-:S13]  /*01e0*/  LOP3.LUT P0, RZ, R3, R10, RZ, 0xc0, !PT ;  /* 0x0000000a03ff7212 */ /* 0x000fda000780c0ff */
[----:B-1----:R-:W-:Y:S05]  /*01f0*/  @P0 BRA `(.L_x_1) ;  /* 0x0000000000200947 */ /* 0x002fea0003800000 */
[----:B------:R-:W-:Y:S01]  /*0200*/  IMAD R3, R2, 0x4, R9 ;  /* 0x0000000402037824 */ /* 0x000fe200078e0209 */
[----:B------:R-:W-:Y:S01]  /*0210*/  ISETP.GE.U32.AND P0, PT, R5, UR8, PT ;  /* 0x0000000805007c0c */ /* 0x000fe2000bf06070 */
[----:B------:R-:W-:Y:S04]  /*0220*/  LDS R2, [R9] ;  /* 0x0000000009027984 */ /* 0x000fe80000000800 */
[----:B------:R-:W1:Y:S02]  /*0230*/  LDS R3, [R3] ;  /* 0x0000000003037984 */ /* 0x000e640000000800 */
[----:B-1----:R-:W-:Y:S02]  /*0240*/  IADD3 R4, PT, PT, R3, R2, RZ ;  /* 0x0000000203047210 */ /* 0x002fe40007ffe0ff */
[----:B------:R-:W-:-:S03]  /*0250*/  MOV R2, R5 ;  /* 0x0000000500027202 */ /* 0x000fc60000000f00 */
[----:B------:R1:W-:Y:S01]  /*0260*/  STS [R9], R4 ;  /* 0x0000000409007388 */ /* 0x0003e20000000800 */
[----:B------:R-:W-:Y:S05]  /*0270*/  @!P0 BRA `(.L_x_2) ;  /* 0xfffffffc00d08947 */ /* 0x000fea000383ffff */
.L_x_1:
[----:B------:R-:W-:Y:S05]  /*0280*/  BSYNC.RECONVERGENT B0 ;  /* 0x0000000000007941 */ /* 0x000fea0003800200 */
.L_x_0:
[----:B------:R-:W-:-:S13]  /*0290*/  ISETP.NE.AND P0, PT, R10, RZ, PT ;  /* 0x000000ff0a00720c */ /* 0x000fda0003f05270 */
[----:B------:R-:W-:Y:S05]  /*02a0*/  @P0 EXIT ;  /* 0x000000000000094d */ /* 0x000fea0003800000 */
[----:B------:R-:W2:Y:S01]  /*02b0*/  S2UR UR5, SR_CgaCtaId ;  /* 0x00000000000579c3 */ /* 0x000ea20000008800 */
[----:B------:R-:W-:-:S07]  /*02c0*/  UMOV UR4, 0x400 ;  /* 0x0000040000047882 */ /* 0x000fce0000000000 */
[----:B------:R-:W3:Y:S01]  /*02d0*/  LDC.64 R2, c[0x0][0x390] ;  /* 0x0000e400ff027b82 */ /* 0x000ee20000000a00 */
[----:B--2---:R-:W-:Y:S01]  /*02e0*/  ULEA UR4, UR5, UR4, 0x18 ;  /* 0x0000000405047291 */ /* 0x004fe2000f8ec0ff */
[----:B---3--:R-:W-:-:S08]  /*02f0*/  IMAD.WIDE.U32 R2, R0, 0x4, R2 ;  /* 0x0000000400027825 */ /* 0x008fd000078e0002 */
[----:B-1----:R-:W1:Y:S02]  /*0300*/  LDS R4, [UR4] ;  /* 0x00000004ff047984 */ /* 0x002e640008000800 */
[----:B-1----:R-:W-:-:S05]  /*0310*/  I2FP.F32.S32 R5, R4 ;  /* 0x0000000400057245 */ /* 0x002fca0000201400 */
[----:B------:R-:W-:Y:S01]  /*0320*/  STG.E desc[UR6][R2.64], R5 ;  /* 0x0000000502007986 */ /* 0x000fe2000c101906 */
[----:B------:R-:W-:Y:S05]  /*0330*/  EXIT ;  /* 0x000000000000794d */ /* 0x000fea0003800000 */
.L_x_3:
[----:B------:R-:W-:-:S00]  /*0340*/  BRA `(.L_x_3) ;  /* 0xfffffffc00fc7947 */ /* 0x000fc0000383ffff */
[----:B------:R-:W-:-:S00]  /*0350*/  NOP ;  /* 0x0000000000007918 */ /* 0x000fc00000000000 */
        /* <DEDUP_REMOVED lines=10> */
.L_x_4:


//--------------------- .nv.shared._Z9calc_tempPfS_S_S_i --------------------------
	.section	.nv.shared._Z9calc_tempPfS_S_S_i,"aw",@nobits
	.sectionflags	@""
	.align	16
	.zero		1024


//--------------------- .nv.shared.reserved.0     --------------------------
	.section	.nv.shared.reserved.0,"aw",@nobits
	.weak		__nv_reservedSMEM_offset_0_alias
	.size		__nv_reservedSMEM_offset_0_alias, 0, 64
	.other		__nv_reservedSMEM_offset_0_alias,@"STO_CUDA_RESERVED_SHARED STV_DEFAULT"
__nv_reservedSMEM_offset_0_alias:
	.zero		0
	.zero		64


//--------------------- .nv.constant0._Z9calc_tempPfS_S_S_i --------------------------
	.section	.nv.constant0._Z9calc_tempPfS_S_S_i,"a",@progbits
	.sectionflags	@""
	.align	4
.nv.constant0._Z9calc_tempPfS_S_S_i:
	.zero		932


//--------------------- SYMBOLS --------------------------

	.type		.nv.reservedSmem.offset0,@object
	.size		.nv.reservedSmem.offset0,0x4
	.type		.nv.reservedSmem.cap,@object
	.size		.nv.reservedSmem.cap,0x4
